	.headerflags	@"EF_CUDA_TEXMODE_UNIFIED EF_CUDA_64BIT_ADDRESS EF_CUDA_ACCELERATORS EF_CUDA_SM90 EF_CUDA_VIRTUAL_SM(EF_CUDA_SM90)"
	.elftype	@"ET_EXEC"


//--------------------- .nv.info                  --------------------------
	.section	.nv.info,"",@"SHT_CUDA_INFO"
	.align	4


	//----- nvinfo : EIATTR_REGCOUNT
	.align		4
        /*0000*/ 	.byte	0x04, 0x2f
        /*0002*/ 	.short	(.L_3 - .L_2)
	.align		4
.L_2:
        /*0004*/ 	.word	index@(triton_poi_fused__native_batch_norm_legit_no_training__unsafe_index_add_mul_relu_sub_16)
        /*0008*/ 	.word	0x00000020


	//----- nvinfo : EIATTR_MIN_STACK_SIZE
	.align		4
.L_3:
        /*000c*/ 	.byte	0x04, 0x12
        /*000e*/ 	.short	(.L_5 - .L_4)
	.align		4
.L_4:
        /*0010*/ 	.word	index@(triton_poi_fused__native_batch_norm_legit_no_training__unsafe_index_add_mul_relu_sub_16)
        /*0014*/ 	.word	0x00000000


	//----- nvinfo : EIATTR_FRAME_SIZE
	.align		4
.L_5:
        /*0018*/ 	.byte	0x04, 0x11
        /*001a*/ 	.short	(.L_7 - .L_6)
	.align		4
.L_6:
        /*001c*/ 	.word	index@(triton_poi_fused__native_batch_norm_legit_no_training__unsafe_index_add_mul_relu_sub_16)
        /*0020*/ 	.word	0x00000000


	//----- nvinfo : EIATTR_MIN_STACK_SIZE
	.align		4
.L_7:
        /*0024*/ 	.byte	0x04, 0x12
        /*0026*/ 	.short	(.L_9 - .L_8)
	.align		4
.L_8:
        /*0028*/ 	.word	index@(triton_poi_fused__native_batch_norm_legit_no_training__unsafe_index_add_mul_relu_sub_16)
        /*002c*/ 	.word	0x00000000
.L_9:


//--------------------- .nv.info.triton_poi_fused__native_batch_norm_legit_no_training__unsafe_index_add_mul_relu_sub_16 --------------------------
	.section	.nv.info.triton_poi_fused__native_batch_norm_legit_no_training__unsafe_index_add_mul_relu_sub_16,"",@"SHT_CUDA_INFO"
	.sectionflags	@""
	.align	4


	//----- nvinfo : EIATTR_CUDA_API_VERSION
	.align		4
        /*0000*/ 	.byte	0x04, 0x37
        /*0002*/ 	.short	(.L_11 - .L_10)
.L_10:
        /*0004*/ 	.word	0x0000007c


	//----- nvinfo : EIATTR_KPARAM_INFO
	.align		4
.L_11:
        /*0008*/ 	.byte	0x04, 0x17
        /*000a*/ 	.short	(.L_13 - .L_12)
.L_12:
        /*000c*/ 	.word	0x00000000
        /*0010*/ 	.short	0x000e
        /*0012*/ 	.short	0x0070
        /*0014*/ 	.byte	0x00, 0xf0, 0x11, 0x00


	//----- nvinfo : EIATTR_KPARAM_INFO
	.align		4
.L_13:
        /*0018*/ 	.byte	0x04, 0x17
        /*001a*/ 	.short	(.L_15 - .L_14)
.L_14:
        /*001c*/ 	.word	0x00000000
        /*0020*/ 	.short	0x000d
        /*0022*/ 	.short	0x0068
        /*0024*/ 	.byte	0x00, 0xf4, 0x21, 0x00


	//----- nvinfo : EIATTR_KPARAM_INFO
	.align		4
.L_15:
        /*0028*/ 	.byte	0x04, 0x17
        /*002a*/ 	.short	(.L_17 - .L_16)
.L_16:
        /*002c*/ 	.word	0x00000000
        /*0030*/ 	.short	0x000c
        /*0032*/ 	.short	0x0060
        /*0034*/ 	.byte	0x00, 0xf4, 0x21, 0x00


	//----- nvinfo : EIATTR_KPARAM_INFO
	.align		4
.L_17:
        /*0038*/ 	.byte	0x04, 0x17
        /*003a*/ 	.short	(.L_19 - .L_18)
.L_18:
        /*003c*/ 	.word	0x00000000
        /*0040*/ 	.short	0x000b
        /*0042*/ 	.short	0x0058
        /*0044*/ 	.byte	0x00, 0xf4, 0x21, 0x00


	//----- nvinfo : EIATTR_KPARAM_INFO
	.align		4
.L_19:
        /*0048*/ 	.byte	0x04, 0x17
        /*004a*/ 	.short	(.L_21 - .L_20)
.L_20:
        /*004c*/ 	.word	0x00000000
        /*0050*/ 	.short	0x000a
        /*0052*/ 	.short	0x0050
        /*0054*/ 	.byte	0x00, 0xf4, 0x21, 0x00


	//----- nvinfo : EIATTR_KPARAM_INFO
	.align		4
.L_21:
        /*0058*/ 	.byte	0x04, 0x17
        /*005a*/ 	.short	(.L_23 - .L_22)
.L_22:
        /*005c*/ 	.word	0x00000000
        /*0060*/ 	.short	0x0009
        /*0062*/ 	.short	0x0048
        /*0064*/ 	.byte	0x00, 0xf4, 0x21, 0x00


	//----- nvinfo : EIATTR_KPARAM_INFO
	.align		4
.L_23:
        /*0068*/ 	.byte	0x04, 0x17
        /*006a*/ 	.short	(.L_25 - .L_24)
.L_24:
        /*006c*/ 	.word	0x00000000
        /*0070*/ 	.short	0x0008
        /*0072*/ 	.short	0x0040
        /*0074*/ 	.byte	0x00, 0xf4, 0x21, 0x00


	//----- nvinfo : EIATTR_KPARAM_INFO
	.align		4
.L_25:
        /*0078*/ 	.byte	0x04, 0x17
        /*007a*/ 	.short	(.L_27 - .L_26)
.L_26:
        /*007c*/ 	.word	0x00000000
        /*0080*/ 	.short	0x0007
        /*0082*/ 	.short	0x0038
        /*0084*/ 	.byte	0x00, 0xf4, 0x21, 0x00


	//----- nvinfo : EIATTR_KPARAM_INFO
	.align		4
.L_27:
        /*0088*/ 	.byte	0x04, 0x17
        /*008a*/ 	.short	(.L_29 - .L_28)
.L_28:
        /*008c*/ 	.word	0x00000000
        /*0090*/ 	.short	0x0006
        /*0092*/ 	.short	0x0030
        /*0094*/ 	.byte	0x00, 0xf4, 0x21, 0x00


	//----- nvinfo : EIATTR_KPARAM_INFO
	.align		4
.L_29:
        /*0098*/ 	.byte	0x04, 0x17
        /*009a*/ 	.short	(.L_31 - .L_30)
.L_30:
        /*009c*/ 	.word	0x00000000
        /*00a0*/ 	.short	0x0005
        /*00a2*/ 	.short	0x0028
        /*00a4*/ 	.byte	0x00, 0xf4, 0x21, 0x00


	//----- nvinfo : EIATTR_KPARAM_INFO
	.align		4
.L_31:
        /*00a8*/ 	.byte	0x04, 0x17
        /*00aa*/ 	.short	(.L_33 - .L_32)
.L_32:
        /*00ac*/ 	.word	0x00000000
        /*00b0*/ 	.short	0x0004
        /*00b2*/ 	.short	0x0020
        /*00b4*/ 	.byte	0x00, 0xf4, 0x21, 0x00


	//----- nvinfo : EIATTR_KPARAM_INFO
	.align		4
.L_33:
        /*00b8*/ 	.byte	0x04, 0x17
        /*00ba*/ 	.short	(.L_35 - .L_34)
.L_34:
        /*00bc*/ 	.word	0x00000000
        /*00c0*/ 	.short	0x0003
        /*00c2*/ 	.short	0x0018
        /*00c4*/ 	.byte	0x00, 0xf4, 0x21, 0x00


	//----- nvinfo : EIATTR_KPARAM_INFO
	.align		4
.L_35:
        /*00c8*/ 	.byte	0x04, 0x17
        /*00ca*/ 	.short	(.L_37 - .L_36)
.L_36:
        /*00cc*/ 	.word	0x00000000
        /*00d0*/ 	.short	0x0002
        /*00d2*/ 	.short	0x0010
        /*00d4*/ 	.byte	0x00, 0xf4, 0x21, 0x00


	//----- nvinfo : EIATTR_KPARAM_INFO
	.align		4
.L_37:
        /*00d8*/ 	.byte	0x04, 0x17
        /*00da*/ 	.short	(.L_39 - .L_38)
.L_38:
        /*00dc*/ 	.word	0x00000000
        /*00e0*/ 	.short	0x0001
        /*00e2*/ 	.short	0x0008
        /*00e4*/ 	.byte	0x00, 0xf4, 0x21, 0x00


	//----- nvinfo : EIATTR_KPARAM_INFO
	.align		4
.L_39:
        /*00e8*/ 	.byte	0x04, 0x17
        /*00ea*/ 	.short	(.L_41 - .L_40)
.L_40:
        /*00ec*/ 	.word	0x00000000
        /*00f0*/ 	.short	0x0000
        /*00f2*/ 	.short	0x0000
        /*00f4*/ 	.byte	0x00, 0xf4, 0x21, 0x00


	//----- nvinfo : EIATTR_SPARSE_MMA_MASK
	.align		4
.L_41:
        /*00f8*/ 	.byte	0x03, 0x50
        /*00fa*/ 	.short	0x0000


	//----- nvinfo : EIATTR_MAXREG_COUNT
	.align		4
        /*00fc*/ 	.byte	0x03, 0x1b
        /*00fe*/ 	.short	0x00ff


	//----- nvinfo : EIATTR_EXIT_INSTR_OFFSETS
	.align		4
        /*0100*/ 	.byte	0x04, 0x1c
        /*0102*/ 	.short	(.L_43 - .L_42)


	//   ....[0]....
.L_42:
        /*0104*/ 	.word	0x00000740


	//   ....[1]....
        /*0108*/ 	.word	0x00000760


	//----- nvinfo : EIATTR_REQNTID
	.align		4
.L_43:
        /*010c*/ 	.byte	0x04, 0x10
        /*010e*/ 	.short	(.L_45 - .L_44)
.L_44:
        /*0110*/ 	.word	0x00000080
        /*0114*/ 	.word	0x00000001
        /*0118*/ 	.word	0x00000001


	//----- nvinfo : EIATTR_CBANK_PARAM_SIZE
	.align		4
.L_45:
        /*011c*/ 	.byte	0x03, 0x19
        /*011e*/ 	.short	0x0074


	//----- nvinfo : EIATTR_PARAM_CBANK
	.align		4
        /*0120*/ 	.byte	0x04, 0x0a
        /*0122*/ 	.short	(.L_47 - .L_46)
	.align		4
.L_46:
        /*0124*/ 	.word	index@(.nv.constant0.triton_poi_fused__native_batch_norm_legit_no_training__unsafe_index_add_mul_relu_sub_16)
        /*0128*/ 	.short	0x0210
        /*012a*/ 	.short	0x0074


	//----- nvinfo : EIATTR_SW_WAR
	.align		4
.L_47:
        /*012c*/ 	.byte	0x04, 0x36
        /*012e*/ 	.short	(.L_49 - .L_48)
.L_48:
        /*0130*/ 	.word	0x00000008
.L_49:


//--------------------- .nv.callgraph             --------------------------
	.section	.nv.callgraph,"",@"SHT_CUDA_CALLGRAPH"
	.align	4
	.sectionentsize	8
	.align		4
        /*0000*/ 	.word	0x00000000
	.align		4
        /*0004*/ 	.word	0xffffffff
	.align		4
        /*0008*/ 	.word	0x00000000
	.align		4
        /*000c*/ 	.word	0xfffffffe
	.align		4
        /*0010*/ 	.word	0x00000000
	.align		4
        /*0014*/ 	.word	0xfffffffd
	.align		4
        /*0018*/ 	.word	0x00000000
	.align		4
        /*001c*/ 	.word	0xfffffffc


//--------------------- .nv.constant4             --------------------------
	.section	.nv.constant4,"a",@progbits
	.align	8
	.align		8
.nv.constant4:
        /*0000*/ 	.dword	_$_str
	.align		8
        /*0008*/ 	.dword	_$_str_$_2


//--------------------- .text.triton_poi_fused__native_batch_norm_legit_no_training__unsafe_index_add_mul_relu_sub_16 --------------------------
	.section	.text.triton_poi_fused__native_batch_norm_legit_no_training__unsafe_index_add_mul_relu_sub_16,"ax",@progbits
	.align	128
        .global         triton_poi_fused__native_batch_norm_legit_no_training__unsafe_index_add_mul_relu_sub_16
        .type           triton_poi_fused__native_batch_norm_legit_no_training__unsafe_index_add_mul_relu_sub_16,@function
        .size           triton_poi_fused__native_batch_norm_legit_no_training__unsafe_index_add_mul_relu_sub_16,(.L_x_1 - triton_poi_fused__native_batch_norm_legit_no_training__unsafe_index_add_mul_relu_sub_16)
        .other          triton_poi_fused__native_batch_norm_legit_no_training__unsafe_index_add_mul_relu_sub_16,@"STO_CUDA_ENTRY STV_DEFAULT"
triton_poi_fused__native_batch_norm_legit_no_training__unsafe_index_add_mul_relu_sub_16:
.text.triton_poi_fused__native_batch_norm_legit_no_training__unsafe_index_add_mul_relu_sub_16:
[----:B------:R-:W0:Y:S01]  /*0000*/  LDC R1, c[0x0][0x28] ;  /* 0x00000a00ff017b82 */ /* 0x000e220000000800 */
[----:B------:R-:W1:Y:S07]  /*0010*/  S2R R0, SR_TID.X ;  /* 0x0000000000007919 */ /* 0x000e6e0000002100 */
[----:B------:R-:W2:Y:S01]  /*0020*/  LDC.64 R10, c[0x0][0x258] ;  /* 0x00009600ff0a7b82 */ /* 0x000ea20000000a00 */
[----:B------:R-:W-:Y:S01]  /*0030*/  HFMA2.MMA R3, -RZ, RZ, 0, 0 ;  /* 0x00000000ff037435 */ /* 0x000fe200000001ff */
[----:B------:R-:W-:Y:S01]  /*0040*/  IMAD.MOV.U32 R6, RZ, RZ, RZ ;  /* 0x000000ffff067224 */ /* 0x000fe200078e00ff */
[----:B------:R-:W3:Y:S01]  /*0050*/  S2R R20, SR_CTAID.X ;  /* 0x0000000000147919 */ /* 0x000ee20000002500 */
[----:B------:R-:W-:-:S04]  /*0060*/  ULDC.64 UR4, c[0x0][0x208] ;  /* 0x0000820000047ab9 */ /* 0x000fc80000000a00 */
[----:B------:R-:W4:Y:S08]  /*0070*/  LDC.64 R12, c[0x0][0x228] ;  /* 0x00008a00ff0c7b82 */ /* 0x000f300000000a00 */
[----:B------:R-:W5:Y:S08]  /*0080*/  LDC.64 R16, c[0x0][0x250] ;  /* 0x00009400ff107b82 */ /* 0x000f700000000a00 */
[----:B------:R-:W4:Y:S01]  /*0090*/  LDC.64 R22, c[0x0][0x248] ;  /* 0x00009200ff167b82 */ /* 0x000f220000000a00 */
[----:B-1----:R-:W-:-:S07]  /*00a0*/  SHF.L.U32 R0, R0, 0x1, RZ ;  /* 0x0000000100007819 */ /* 0x002fce00000006ff */
[----:B------:R-:W1:Y:S01]  /*00b0*/  LDC.64 R28, c[0x0][0x260] ;  /* 0x00009800ff1c7b82 */ /* 0x000e620000000a00 */
[----:B------:R-:W-:-:S05]  /*00c0*/  LOP3.LUT R5, R0, 0xfe, RZ, 0xc0, !PT ;  /* 0x000000fe00057812 */ /* 0x000fca00078ec0ff */
[----:B---3--:R-:W-:Y:S02]  /*00d0*/  IMAD R5, R20, 0x100, R5 ;  /* 0x0000010014057824 */ /* 0x008fe400078e0205 */
[----:B------:R-:W3:Y:S03]  /*00e0*/  LDC.64 R18, c[0x0][0x238] ;  /* 0x00008e00ff127b82 */ /* 0x000ee60000000a00 */
[----:B------:R-:W-:Y:S02]  /*00f0*/  SHF.R.S32.HI R14, RZ, 0x1f, R5 ;  /* 0x0000001fff0e7819 */ /* 0x000fe40000011405 */
[----:B------:R-:W-:Y:S02]  /*0100*/  ISETP.GE.AND P0, PT, R5, 0x100, PT ;  /* 0x000001000500780c */ /* 0x000fe40003f06270 */
[----:B------:R-:W-:-:S04]  /*0110*/  LEA.HI R7, R14, R5, RZ, 0x4 ;  /* 0x000000050e077211 */ /* 0x000fc800078f20ff */
[----:B------:R-:W-:-:S04]  /*0120*/  SHF.R.S32.HI R9, RZ, 0x4, R7 ;  /* 0x00000004ff097819 */ /* 0x000fc80000011407 */
[----:B------:R-:W-:-:S04]  /*0130*/  LEA.HI R0, R9, R9, RZ, 0x2 ;  /* 0x0000000909007211 */ /* 0x000fc800078f10ff */
[----:B------:R-:W-:-:S04]  /*0140*/  LOP3.LUT R0, R0, 0xfffffffc, RZ, 0xc0, !PT ;  /* 0xfffffffc00007812 */ /* 0x000fc800078ec0ff */
[----:B------:R-:W-:-:S05]  /*0150*/  IADD3 R2, R9, -R0, RZ ;  /* 0x8000000009027210 */ /* 0x000fca0007ffe0ff */
[----:B--2---:R-:W-:-:S05]  /*0160*/  IMAD.WIDE R10, R2, 0x4, R10 ;  /* 0x00000004020a7825 */ /* 0x004fca00078e020a */
[----:B------:R-:W2:Y:S04]  /*0170*/  @!P0 LDG.E.EL R6, desc[UR4][R10.64] ;  /* 0x000000040a068981 */ /* 0x000ea8000c2e1900 */
[----:B------:R1:W2:Y:S01]  /*0180*/  @!P0 LDG.E.EL R3, desc[UR4][R10.64] ;  /* 0x000000040a038981 */ /* 0x0002a2000c2e1900 */
[----:B------:R-:W-:Y:S01]  /*0190*/  LEA.HI R14, R14, R5, RZ, 0x2 ;  /* 0x000000050e0e7211 */ /* 0x000fe200078f10ff */
[----:B----4-:R-:W-:Y:S01]  /*01a0*/  IMAD.WIDE R12, R9, 0x4, R12 ;  /* 0x00000004090c7825 */ /* 0x010fe200078e020c */
[----:B------:R-:W-:Y:S02]  /*01b0*/  CS2R R8, SRZ ;  /* 0x0000000000087805 */ /* 0x000fe4000001ff00 */
[----:B------:R-:W-:Y:S02]  /*01c0*/  MOV R4, RZ ;  /* 0x000000ff00047202 */ /* 0x000fe40000000f00 */
[----:B------:R-:W-:-:S02]  /*01d0*/  CS2R R24, SRZ ;  /* 0x0000000000187805 */ /* 0x000fc4000001ff00 */
[----:B------:R-:W-:Y:S01]  /*01e0*/  SHF.R.S32.HI R27, RZ, 0x2, R14 ;  /* 0x00000002ff1b7819 */ /* 0x000fe2000001140e */
[----:B-----5:R-:W-:Y:S01]  /*01f0*/  IMAD.WIDE R16, R2, 0x4, R16 ;  /* 0x0000000402107825 */ /* 0x020fe200078e0210 */
[----:B-1----:R-:W1:Y:S02]  /*0200*/  LDC.64 R10, c[0x0][0x268] ;  /* 0x00009a00ff0a7b82 */ /* 0x002e640000000a00 */
[----:B------:R-:W-:Y:S01]  /*0210*/  LEA.HI R0, R27, R27, RZ, 0x2 ;  /* 0x0000001b1b007211 */ /* 0x000fe200078f10ff */
[----:B------:R-:W4:Y:S01]  /*0220*/  @!P0 LDG.E.EL R9, desc[UR4][R12.64] ;  /* 0x000000040c098981 */ /* 0x000f22000c2e1900 */
[----:B------:R-:W-:Y:S02]  /*0230*/  LOP3.LUT R26, R14, 0xfffffffc, RZ, 0xc0, !PT ;  /* 0xfffffffc0e1a7812 */ /* 0x000fe400078ec0ff */
[----:B------:R-:W-:Y:S01]  /*0240*/  LOP3.LUT R0, R0, 0xfffffffc, RZ, 0xc0, !PT ;  /* 0xfffffffc00007812 */ /* 0x000fe200078ec0ff */
[----:B------:R5:W4:Y:S01]  /*0250*/  @!P0 LDG.E.EL R4, desc[UR4][R12.64] ;  /* 0x000000040c048981 */ /* 0x000b22000c2e1900 */
[----:B------:R-:W1:Y:S01]  /*0260*/  LDC.64 R14, c[0x0][0x278] ;  /* 0x00009e00ff0e7b82 */ /* 0x000e620000000a00 */
[----:B------:R-:W-:Y:S01]  /*0270*/  IMAD.IADD R21, R5, 0x1, -R26 ;  /* 0x0000000105157824 */ /* 0x000fe200078e0a1a */
[----:B------:R-:W-:Y:S01]  /*0280*/  SHF.R.S32.HI R26, RZ, 0x17, R20 ;  /* 0x00000017ff1a7819 */ /* 0x000fe20000011414 */
[----:B------:R-:W-:Y:S01]  /*0290*/  IMAD.IADD R27, R27, 0x1, -R0 ;  /* 0x000000011b1b7824 */ /* 0x000fe200078e0a00 */
[----:B------:R-:W-:Y:S01]  /*02a0*/  HFMA2.MMA R0, -RZ, RZ, 0, 0 ;  /* 0x00000000ff007435 */ /* 0x000fe200000001ff */
[----:B------:R-:W4:Y:S01]  /*02b0*/  @!P0 LDG.E.EL R25, desc[UR4][R16.64] ;  /* 0x0000000410198981 */ /* 0x000f22000c2e1900 */
[----:B0-----:R-:W-:Y:S01]  /*02c0*/  IMAD.WIDE R22, R5, 0x4, R22 ;  /* 0x0000000405167825 */ /* 0x001fe200078e0216 */
[----:B------:R-:W-:-:S02]  /*02d0*/  SGXT R26, R26, 0x1 ;  /* 0x000000011a1a781a */ /* 0x000fc40000000200 */
[----:B-----5:R-:W-:Y:S01]  /*02e0*/  CS2R R12, SRZ ;  /* 0x00000000000c7805 */ /* 0x020fe2000001ff00 */
[----:B------:R0:W5:Y:S01]  /*02f0*/  @!P0 LDG.E.EL R24, desc[UR4][R16.64] ;  /* 0x0000000410188981 */ /* 0x000162000c2e1900 */
[----:B------:R-:W-:Y:S01]  /*0300*/  IMAD.WIDE R28, R2, 0x4, R28 ;  /* 0x00000004021c7825 */ /* 0x000fe200078e021c */
[----:B------:R-:W-:-:S03]  /*0310*/  LEA.HI R26, R26, R5, RZ, 0x6 ;  /* 0x000000051a1a7211 */ /* 0x000fc600078f30ff */
[----:B---3--:R-:W-:Y:S01]  /*0320*/  IMAD.WIDE R18, R21, 0x4, R18 ;  /* 0x0000000415127825 */ /* 0x008fe200078e0212 */
[----:B------:R3:W4:Y:S01]  /*0330*/  @!P0 LDG.E.64 R12, desc[UR4][R22.64] ;  /* 0x00000004160c8981 */ /* 0x000722000c1e1b00 */
[----:B0-----:R-:W0:Y:S02]  /*0340*/  LDC.64 R16, c[0x0][0x240] ;  /* 0x00009000ff107b82 */ /* 0x001e240000000a00 */
[----:B-1----:R-:W-:Y:S01]  /*0350*/  IMAD.WIDE R10, R2, 0x4, R10 ;  /* 0x00000004020a7825 */ /* 0x002fe200078e020a */
[----:B------:R-:W-:Y:S02]  /*0360*/  LOP3.LUT R2, R7, 0xfffffff0, RZ, 0xc0, !PT ;  /* 0xfffffff007027812 */ /* 0x000fe400078ec0ff */
[----:B------:R-:W-:Y:S01]  /*0370*/  CS2R R20, SRZ ;  /* 0x0000000000147805 */ /* 0x000fe2000001ff00 */
[----:B------:R-:W5:Y:S01]  /*0380*/  @!P0 LDG.E.EL R0, desc[UR4][R28.64] ;  /* 0x000000041c008981 */ /* 0x000f62000c2e1900 */
[----:B------:R-:W-:Y:S02]  /*0390*/  SHF.R.S32.HI R26, RZ, 0x6, R26 ;  /* 0x00000006ff1a7819 */ /* 0x000fe4000001141a */
[----:B---3--:R-:W-:-:S02]  /*03a0*/  CS2R R22, SRZ ;  /* 0x0000000000167805 */ /* 0x008fc4000001ff00 */
[----:B------:R-:W-:Y:S01]  /*03b0*/  MOV R7, RZ ;  /* 0x000000ff00077202 */ /* 0x000fe20000000f00 */
[----:B------:R1:W3:Y:S04]  /*03c0*/  @!P0 LDG.E.EL R8, desc[UR4][R28.64] ;  /* 0x000000041c088981 */ /* 0x0002e8000c2e1900 */
[----:B------:R0:W3:Y:S01]  /*03d0*/  @!P0 LDG.E.EL.64 R20, desc[UR4][R18.64] ;  /* 0x0000000412148981 */ /* 0x0000e2000c2e1b00 */
[----:B------:R-:W-:-:S03]  /*03e0*/  IMAD.WIDE R14, R27, 0x4, R14 ;  /* 0x000000041b0e7825 */ /* 0x000fc600078e020e */
[----:B------:R-:W3:Y:S01]  /*03f0*/  @!P0 LDG.E.EL R23, desc[UR4][R10.64] ;  /* 0x000000040a178981 */ /* 0x000ee2000c2e1900 */
[----:B-1----:R-:W-:-:S03]  /*0400*/  IADD3 R29, R5, -R2, RZ ;  /* 0x80000002051d7210 */ /* 0x002fc60007ffe0ff */
[----:B------:R1:W3:Y:S02]  /*0410*/  @!P0 LDG.E.EL R7, desc[UR4][R10.64] ;  /* 0x000000040a078981 */ /* 0x0002e4000c2e1900 */
[----:B------:R-:W-:Y:S01]  /*0420*/  IMAD R29, R26, 0x10, R29 ;  /* 0x000000101a1d7824 */ /* 0x000fe200078e021d */
[----:B------:R-:W-:Y:S01]  /*0430*/  HFMA2.MMA R26, -RZ, RZ, 0, 0 ;  /* 0x00000000ff1a7435 */ /* 0x000fe200000001ff */
[----:B------:R-:W3:Y:S01]  /*0440*/  @!P0 LDG.E.EL R22, desc[UR4][R14.64] ;  /* 0x000000040e168981 */ /* 0x000ee2000c2e1900 */
[----:B0-----:R-:W-:Y:S01]  /*0450*/  CS2R R18, SRZ ;  /* 0x0000000000127805 */ /* 0x001fe2000001ff00 */
[----:B------:R-:W-:-:S05]  /*0460*/  IMAD.WIDE R16, R29, 0x4, R16 ;  /* 0x000000041d107825 */ /* 0x000fca00078e0210 */
[----:B------:R-:W3:Y:S04]  /*0470*/  @!P0 LDG.E.EL.64 R18, desc[UR4][R16.64] ;  /* 0x0000000410128981 */ /* 0x000ee8000c2e1b00 */
[----:B------:R0:W3:Y:S01]  /*0480*/  @!P0 LDG.E.EL R26, desc[UR4][R14.64] ;  /* 0x000000040e1a8981 */ /* 0x0000e2000c2e1900 */
[----:B--2---:R-:W-:Y:S01]  /*0490*/  FADD R6, R6, 9.9999997473787516356e-06 ;  /* 0x3727c5ac06067421 */ /* 0x004fe20000000000 */
[----:B------:R-:W-:-:S03]  /*04a0*/  FADD R3, R3, 9.9999997473787516356e-06 ;  /* 0x3727c5ac03037421 */ /* 0x000fc60000000000 */
[----:B-1----:R-:W1:Y:S08]  /*04b0*/  MUFU.SQRT R10, R6 ;  /* 0x00000006000a7308 */ /* 0x002e700000002000 */
[----:B------:R2:W0:Y:S01]  /*04c0*/  MUFU.SQRT R11, R3 ;  /* 0x00000003000b7308 */ /* 0x0004220000002000 */
[C---:B-1----:R-:W-:Y:S02]  /*04d0*/  FSETP.GT.AND P1, PT, R10.reuse, 8.50705917302346158658e+37, PT ;  /* 0x7e8000000a00780b */ /* 0x042fe40003f24000 */
[----:B------:R-:W-:Y:S01]  /*04e0*/  FSETP.GEU.AND P3, PT, R10, 1.175494350822287508e-38, PT ;  /* 0x008000000a00780b */ /* 0x000fe20003f6e000 */
[----:B--2---:R-:W1:Y:S01]  /*04f0*/  LDC.64 R2, c[0x0][0x210] ;  /* 0x00008400ff027b82 */ /* 0x004e620000000a00 */
[----:B0-----:R-:W-:-:S02]  /*0500*/  FSETP.GT.AND P2, PT, R11, 8.50705917302346158658e+37, PT ;  /* 0x7e8000000b00780b */ /* 0x001fc40003f44000 */
[----:B------:R-:W-:-:S07]  /*0510*/  FSETP.GEU.AND P4, PT, R11, 1.175494350822287508e-38, PT ;  /* 0x008000000b00780b */ /* 0x000fce0003f8e000 */
[----:B------:R-:W-:-:S04]  /*0520*/  @P1 FMUL R10, R10, 0.25 ;  /* 0x3e8000000a0a1820 */ /* 0x000fc80000400000 */
[----:B------:R-:W-:Y:S01]  /*0530*/  @!P3 FMUL R10, R10, 16777216 ;  /* 0x4b8000000a0ab820 */ /* 0x000fe20000400000 */
[----:B------:R-:W-:-:S04]  /*0540*/  @P2 FMUL R11, R11, 0.25 ;  /* 0x3e8000000b0b2820 */ /* 0x000fc80000400000 */
[----:B------:R-:W-:Y:S01]  /*0550*/  @!P4 FMUL R11, R11, 16777216 ;  /* 0x4b8000000b0bc820 */ /* 0x000fe20000400000 */
[----:B------:R-:W0:Y:S01]  /*0560*/  MUFU.RCP R10, R10 ;  /* 0x0000000a000a7308 */ /* 0x000e220000001000 */
[----:B------:R-:W-:-:S07]  /*0570*/  MOV R6, 0x3e800000 ;  /* 0x3e80000000067802 */ /* 0x000fce0000000f00 */
[----:B------:R-:W2:Y:S01]  /*0580*/  MUFU.RCP R11, R11 ;  /* 0x0000000b000b7308 */ /* 0x000ea20000001000 */
[C---:B------:R-:W-:Y:S02]  /*0590*/  FSEL R15, R6.reuse, 1, P1 ;  /* 0x3f800000060f7808 */ /* 0x040fe40000800000 */
[----:B------:R-:W-:-:S03]  /*05a0*/  FSEL R6, R6, 1, P2 ;  /* 0x3f80000006067808 */ /* 0x000fc60001000000 */
[----:B------:R-:W-:Y:S02]  /*05b0*/  @!P3 FMUL R15, R15, 16777216 ;  /* 0x4b8000000f0fb820 */ /* 0x000fe40000400000 */
[----:B------:R-:W-:Y:S01]  /*05c0*/  @!P4 FMUL R6, R6, 16777216 ;  /* 0x4b8000000606c820 */ /* 0x000fe20000400000 */
[----:B----4-:R-:W-:Y:S01]  /*05d0*/  FADD R12, -R25, R12 ;  /* 0x0000000c190c7221 */ /* 0x010fe20000000100 */
[----:B0-----:R-:W-:Y:S01]  /*05e0*/  FMUL R15, R10, R15 ;  /* 0x0000000f0a0f7220 */ /* 0x001fe20000400000 */
[----:B-----5:R-:W-:Y:S01]  /*05f0*/  FADD R13, -R24, R13 ;  /* 0x0000000d180d7221 */ /* 0x020fe20000000100 */
[----:B--2---:R-:W-:Y:S01]  /*0600*/  FMUL R10, R11, R6 ;  /* 0x000000060b0a7220 */ /* 0x004fe20000400000 */
[--C-:B------:R-:W-:Y:S01]  /*0610*/  FADD R6, R9, -R9.reuse ;  /* 0x8000000909067221 */ /* 0x100fe20000000000 */
[----:B------:R-:W-:Y:S02]  /*0620*/  FMUL R12, R12, R15 ;  /* 0x0000000f0c0c7220 */ /* 0x000fe40000400000 */
[----:B------:R-:W-:Y:S01]  /*0630*/  FMUL R10, R13, R10 ;  /* 0x0000000a0d0a7220 */ /* 0x000fe20000400000 */
[----:B---3--:R-:W-:Y:S01]  /*0640*/  FFMA R11, R6, R20, R9 ;  /* 0x00000014060b7223 */ /* 0x008fe20000000009 */
[----:B------:R-:W-:Y:S01]  /*0650*/  FADD R9, R4, -R4 ;  /* 0x8000000404097221 */ /* 0x000fe20000000000 */
[----:B------:R-:W-:Y:S01]  /*0660*/  FFMA R0, R12, R0, R23 ;  /* 0x000000000c007223 */ /* 0x000fe20000000017 */
[----:B------:R-:W-:-:S02]  /*0670*/  FFMA R7, R10, R8, R7 ;  /* 0x000000080a077223 */ /* 0x000fc40000000007 */
[----:B------:R-:W-:Y:S01]  /*0680*/  FFMA R9, R9, R21, R4 ;  /* 0x0000001509097223 */ /* 0x000fe20000000004 */
[----:B------:R-:W-:Y:S01]  /*0690*/  FADD R4, R11, -R11 ;  /* 0x8000000b0b047221 */ /* 0x000fe20000000000 */
[----:B------:R-:W-:Y:S02]  /*06a0*/  FSETP.GEU.AND P1, PT, R0, RZ, PT ;  /* 0x000000ff0000720b */ /* 0x000fe40003f2e000 */
[----:B------:R-:W-:Y:S01]  /*06b0*/  FSETP.GEU.AND P2, PT, R7, RZ, PT ;  /* 0x000000ff0700720b */ /* 0x000fe20003f4e000 */
[----:B------:R-:W-:Y:S01]  /*06c0*/  FADD R6, R9, -R9 ;  /* 0x8000000909067221 */ /* 0x000fe20000000000 */
[----:B------:R-:W-:Y:S01]  /*06d0*/  FFMA R4, R4, R22, R11 ;  /* 0x0000001604047223 */ /* 0x000fe2000000000b */
[----:B------:R-:W-:Y:S02]  /*06e0*/  FSEL R11, R0, RZ, P1 ;  /* 0x000000ff000b7208 */ /* 0x000fe40000800000 */
[----:B------:R-:W-:Y:S01]  /*06f0*/  FSEL R0, R7, RZ, P2 ;  /* 0x000000ff07007208 */ /* 0x000fe20001000000 */
[----:B------:R-:W-:Y:S01]  /*0700*/  FFMA R9, R6, R26, R9 ;  /* 0x0000001a06097223 */ /* 0x000fe20000000009 */
[----:B-1----:R-:W-:-:S04]  /*0710*/  IMAD.WIDE R2, R5, 0x4, R2 ;  /* 0x0000000405027825 */ /* 0x002fc800078e0202 */
[----:B------:R-:W-:Y:S01]  /*0720*/  FFMA R18, R11, R18, R4 ;  /* 0x000000120b127223 */ /* 0x000fe20000000004 */
[----:B------:R-:W-:Y:S01]  /*0730*/  FFMA R19, R0, R19, R9 ;  /* 0x0000001300137223 */ /* 0x000fe20000000009 */
[----:B------:R-:W-:Y:S06]  /*0740*/  @P0 EXIT ;  /* 0x000000000000094d */ /* 0x000fec0003800000 */
[----:B------:R-:W-:Y:S01]  /*0750*/  STG.E.64 desc[UR4][R2.64], R18 ;  /* 0x0000001202007986 */ /* 0x000fe2000c101b04 */
[----:B------:R-:W-:Y:S05]  /*0760*/  EXIT ;  /* 0x000000000000794d */ /* 0x000fea0003800000 */
.L_x_0:
[----:B------:R-:W-:-:S00]  /*0770*/  BRA `(.L_x_0) ;  /* 0xfffffffc00fc7947 */ /* 0x000fc0000383ffff */
[----:B------:R-:W-:-:S00]  /*0780*/  NOP ;  /* 0x0000000000007918 */ /* 0x000fc00000000000 */
[----:B------:R-:W-:-:S00]  /*0790*/  NOP ;  /* 0x0000000000007918 */ /* 0x000fc00000000000 */
[----:B------:R-:W-:-:S00]  /*07a0*/  NOP ;  /* 0x0000000000007918 */ /* 0x000fc00000000000 */
[----:B------:R-:W-:-:S00]  /*07b0*/  NOP ;  /* 0x0000000000007918 */ /* 0x000fc00000000000 */
[----:B------:R-:W-:-:S00]  /*07c0*/  NOP ;  /* 0x0000000000007918 */ /* 0x000fc00000000000 */
[----:B------:R-:W-:-:S00]  /*07d0*/  NOP ;  /* 0x0000000000007918 */ /* 0x000fc00000000000 */
[----:B------:R-:W-:-:S00]  /*07e0*/  NOP ;  /* 0x0000000000007918 */ /* 0x000fc00000000000 */
[----:B------:R-:W-:-:S00]  /*07f0*/  NOP ;  /* 0x0000000000007918 */ /* 0x000fc00000000000 */
.L_x_1:


//--------------------- .nv.global.init           --------------------------
	.section	.nv.global.init,"aw",@progbits
.nv.global.init:
	.type		_$_str,@object
	.size		_$_str,(_$_str_$_2 - _$_str)
_$_str:
        /*0000*/ 	.byte	0x5f, 0x5f, 0x43, 0x55, 0x44, 0x41, 0x5f, 0x46, 0x54, 0x5a, 0x00
	.type		_$_str_$_2,@object
	.size		_$_str_$_2,(.L_1 - _$_str_$_2)
_$_str_$_2:
        /*000b*/ 	.byte	0x5f, 0x5f, 0x43, 0x55, 0x44, 0x41, 0x5f, 0x50, 0x52, 0x45, 0x43, 0x5f, 0x53, 0x51, 0x52, 0x54
        /*001b*/ 	.byte	0x00
.L_1:


//--------------------- .nv.constant0.triton_poi_fused__native_batch_norm_legit_no_training__unsafe_index_add_mul_relu_sub_16 --------------------------
	.section	.nv.constant0.triton_poi_fused__native_batch_norm_legit_no_training__unsafe_index_add_mul_relu_sub_16,"a",@progbits
	.sectionflags	@""
	.align	4
.nv.constant0.triton_poi_fused__native_batch_norm_legit_no_training__unsafe_index_add_mul_relu_sub_16:
	.zero		644
